//
// Generated by NVIDIA NVVM Compiler
//
// Compiler Build ID: CL-36424714
// Cuda compilation tools, release 13.0, V13.0.88
// Based on NVVM 20.0.0
//

.version 9.0
.target sm_100
.address_size 64

	// .globl	_Z23computeLogRatioVariancePfS_ii

.visible .entry _Z23computeLogRatioVariancePfS_ii(
	.param .u64 .ptr .align 1 _Z23computeLogRatioVariancePfS_ii_param_0,
	.param .u64 .ptr .align 1 _Z23computeLogRatioVariancePfS_ii_param_1,
	.param .u32 _Z23computeLogRatioVariancePfS_ii_param_2,
	.param .u32 _Z23computeLogRatioVariancePfS_ii_param_3
)
{
	.reg .pred 	%p<32>;
	.reg .b32 	%r<68>;
	.reg .b32 	%f<219>;
	.reg .b64 	%rd<28>;

	ld.param.u64 	%rd7, [_Z23computeLogRatioVariancePfS_ii_param_0];
	ld.param.u64 	%rd6, [_Z23computeLogRatioVariancePfS_ii_param_1];
	ld.param.u32 	%r15, [_Z23computeLogRatioVariancePfS_ii_param_2];
	ld.param.u32 	%r16, [_Z23computeLogRatioVariancePfS_ii_param_3];
	cvta.to.global.u64 	%rd1, %rd7;
	mov.u32 	%r17, %ctaid.x;
	mov.u32 	%r18, %ntid.x;
	mov.u32 	%r19, %tid.x;
	mad.lo.s32 	%r20, %r17, %r18, %r19;
	mov.u32 	%r21, %ctaid.y;
	mov.u32 	%r22, %ntid.y;
	mov.u32 	%r23, %tid.y;
	mad.lo.s32 	%r24, %r21, %r22, %r23;
	setp.ge.s32 	%p1, %r20, %r16;
	setp.ge.s32 	%p2, %r24, %r20;
	or.pred  	%p3, %p1, %p2;
	@%p3 bra 	$L__BB0_11;
	setp.lt.s32 	%p4, %r15, 1;
	mov.f32 	%f217, 0f00000000;
	mov.f32 	%f218, %f217;
	@%p4 bra 	$L__BB0_10;
	mul.lo.s32 	%r3, %r15, %r20;
	mul.lo.s32 	%r4, %r15, %r24;
	and.b32  	%r5, %r15, 3;
	setp.lt.u32 	%p5, %r15, 4;
	mov.f32 	%f218, 0f00000000;
	mov.b32 	%r67, 0;
	mov.f32 	%f217, %f218;
	@%p5 bra 	$L__BB0_5;
	and.b32  	%r67, %r15, 2147483644;
	neg.s32 	%r65, %r67;
	add.s64 	%rd2, %rd1, 8;
	mul.wide.u32 	%rd8, %r4, 4;
	add.s64 	%rd27, %rd2, %rd8;
	mov.f32 	%f218, 0f00000000;
	mov.u32 	%r64, %r3;
$L__BB0_4:
	.pragma "nounroll";
	mul.wide.s32 	%rd9, %r64, 4;
	add.s64 	%rd10, %rd2, %rd9;
	ld.global.f32 	%f23, [%rd10+-8];
	ld.global.f32 	%f24, [%rd27+-8];
	div.rn.f32 	%f25, %f23, %f24;
	setp.lt.f32 	%p6, %f25, 0f00800000;
	mul.f32 	%f26, %f25, 0f4B000000;
	selp.f32 	%f27, %f26, %f25, %p6;
	selp.f32 	%f28, 0fC1B80000, 0f00000000, %p6;
	mov.b32 	%r26, %f27;
	add.s32 	%r27, %r26, -1059760811;
	and.b32  	%r28, %r27, -8388608;
	sub.s32 	%r29, %r26, %r28;
	mov.b32 	%f29, %r29;
	cvt.rn.f32.s32 	%f30, %r28;
	fma.rn.f32 	%f31, %f30, 0f34000000, %f28;
	add.f32 	%f32, %f29, 0fBF800000;
	fma.rn.f32 	%f33, %f32, 0fBE055027, 0f3E1039F6;
	fma.rn.f32 	%f34, %f33, %f32, 0fBDF8CDCC;
	fma.rn.f32 	%f35, %f34, %f32, 0f3E0F2955;
	fma.rn.f32 	%f36, %f35, %f32, 0fBE2AD8B9;
	fma.rn.f32 	%f37, %f36, %f32, 0f3E4CED0B;
	fma.rn.f32 	%f38, %f37, %f32, 0fBE7FFF22;
	fma.rn.f32 	%f39, %f38, %f32, 0f3EAAAA78;
	fma.rn.f32 	%f40, %f39, %f32, 0fBF000000;
	mul.f32 	%f41, %f32, %f40;
	fma.rn.f32 	%f42, %f41, %f32, %f32;
	fma.rn.f32 	%f43, %f31, 0f3F317218, %f42;
	setp.gt.u32 	%p7, %r26, 2139095039;
	fma.rn.f32 	%f44, %f27, 0f7F800000, 0f7F800000;
	selp.f32 	%f45, %f44, %f43, %p7;
	setp.eq.f32 	%p8, %f27, 0f00000000;
	selp.f32 	%f46, 0fFF800000, %f45, %p8;
	add.f32 	%f47, %f217, %f46;
	fma.rn.f32 	%f48, %f46, %f46, %f218;
	ld.global.f32 	%f49, [%rd10+-4];
	ld.global.f32 	%f50, [%rd27+-4];
	div.rn.f32 	%f51, %f49, %f50;
	setp.lt.f32 	%p9, %f51, 0f00800000;
	mul.f32 	%f52, %f51, 0f4B000000;
	selp.f32 	%f53, %f52, %f51, %p9;
	selp.f32 	%f54, 0fC1B80000, 0f00000000, %p9;
	mov.b32 	%r30, %f53;
	add.s32 	%r31, %r30, -1059760811;
	and.b32  	%r32, %r31, -8388608;
	sub.s32 	%r33, %r30, %r32;
	mov.b32 	%f55, %r33;
	cvt.rn.f32.s32 	%f56, %r32;
	fma.rn.f32 	%f57, %f56, 0f34000000, %f54;
	add.f32 	%f58, %f55, 0fBF800000;
	fma.rn.f32 	%f59, %f58, 0fBE055027, 0f3E1039F6;
	fma.rn.f32 	%f60, %f59, %f58, 0fBDF8CDCC;
	fma.rn.f32 	%f61, %f60, %f58, 0f3E0F2955;
	fma.rn.f32 	%f62, %f61, %f58, 0fBE2AD8B9;
	fma.rn.f32 	%f63, %f62, %f58, 0f3E4CED0B;
	fma.rn.f32 	%f64, %f63, %f58, 0fBE7FFF22;
	fma.rn.f32 	%f65, %f64, %f58, 0f3EAAAA78;
	fma.rn.f32 	%f66, %f65, %f58, 0fBF000000;
	mul.f32 	%f67, %f58, %f66;
	fma.rn.f32 	%f68, %f67, %f58, %f58;
	fma.rn.f32 	%f69, %f57, 0f3F317218, %f68;
	setp.gt.u32 	%p10, %r30, 2139095039;
	fma.rn.f32 	%f70, %f53, 0f7F800000, 0f7F800000;
	selp.f32 	%f71, %f70, %f69, %p10;
	setp.eq.f32 	%p11, %f53, 0f00000000;
	selp.f32 	%f72, 0fFF800000, %f71, %p11;
	add.f32 	%f73, %f47, %f72;
	fma.rn.f32 	%f74, %f72, %f72, %f48;
	ld.global.f32 	%f75, [%rd10];
	ld.global.f32 	%f76, [%rd27];
	div.rn.f32 	%f77, %f75, %f76;
	setp.lt.f32 	%p12, %f77, 0f00800000;
	mul.f32 	%f78, %f77, 0f4B000000;
	selp.f32 	%f79, %f78, %f77, %p12;
	selp.f32 	%f80, 0fC1B80000, 0f00000000, %p12;
	mov.b32 	%r34, %f79;
	add.s32 	%r35, %r34, -1059760811;
	and.b32  	%r36, %r35, -8388608;
	sub.s32 	%r37, %r34, %r36;
	mov.b32 	%f81, %r37;
	cvt.rn.f32.s32 	%f82, %r36;
	fma.rn.f32 	%f83, %f82, 0f34000000, %f80;
	add.f32 	%f84, %f81, 0fBF800000;
	fma.rn.f32 	%f85, %f84, 0fBE055027, 0f3E1039F6;
	fma.rn.f32 	%f86, %f85, %f84, 0fBDF8CDCC;
	fma.rn.f32 	%f87, %f86, %f84, 0f3E0F2955;
	fma.rn.f32 	%f88, %f87, %f84, 0fBE2AD8B9;
	fma.rn.f32 	%f89, %f88, %f84, 0f3E4CED0B;
	fma.rn.f32 	%f90, %f89, %f84, 0fBE7FFF22;
	fma.rn.f32 	%f91, %f90, %f84, 0f3EAAAA78;
	fma.rn.f32 	%f92, %f91, %f84, 0fBF000000;
	mul.f32 	%f93, %f84, %f92;
	fma.rn.f32 	%f94, %f93, %f84, %f84;
	fma.rn.f32 	%f95, %f83, 0f3F317218, %f94;
	setp.gt.u32 	%p13, %r34, 2139095039;
	fma.rn.f32 	%f96, %f79, 0f7F800000, 0f7F800000;
	selp.f32 	%f97, %f96, %f95, %p13;
	setp.eq.f32 	%p14, %f79, 0f00000000;
	selp.f32 	%f98, 0fFF800000, %f97, %p14;
	add.f32 	%f99, %f73, %f98;
	fma.rn.f32 	%f100, %f98, %f98, %f74;
	ld.global.f32 	%f101, [%rd10+4];
	ld.global.f32 	%f102, [%rd27+4];
	div.rn.f32 	%f103, %f101, %f102;
	setp.lt.f32 	%p15, %f103, 0f00800000;
	mul.f32 	%f104, %f103, 0f4B000000;
	selp.f32 	%f105, %f104, %f103, %p15;
	selp.f32 	%f106, 0fC1B80000, 0f00000000, %p15;
	mov.b32 	%r38, %f105;
	add.s32 	%r39, %r38, -1059760811;
	and.b32  	%r40, %r39, -8388608;
	sub.s32 	%r41, %r38, %r40;
	mov.b32 	%f107, %r41;
	cvt.rn.f32.s32 	%f108, %r40;
	fma.rn.f32 	%f109, %f108, 0f34000000, %f106;
	add.f32 	%f110, %f107, 0fBF800000;
	fma.rn.f32 	%f111, %f110, 0fBE055027, 0f3E1039F6;
	fma.rn.f32 	%f112, %f111, %f110, 0fBDF8CDCC;
	fma.rn.f32 	%f113, %f112, %f110, 0f3E0F2955;
	fma.rn.f32 	%f114, %f113, %f110, 0fBE2AD8B9;
	fma.rn.f32 	%f115, %f114, %f110, 0f3E4CED0B;
	fma.rn.f32 	%f116, %f115, %f110, 0fBE7FFF22;
	fma.rn.f32 	%f117, %f116, %f110, 0f3EAAAA78;
	fma.rn.f32 	%f118, %f117, %f110, 0fBF000000;
	mul.f32 	%f119, %f110, %f118;
	fma.rn.f32 	%f120, %f119, %f110, %f110;
	fma.rn.f32 	%f121, %f109, 0f3F317218, %f120;
	setp.gt.u32 	%p16, %r38, 2139095039;
	fma.rn.f32 	%f122, %f105, 0f7F800000, 0f7F800000;
	selp.f32 	%f123, %f122, %f121, %p16;
	setp.eq.f32 	%p17, %f105, 0f00000000;
	selp.f32 	%f124, 0fFF800000, %f123, %p17;
	add.f32 	%f217, %f99, %f124;
	fma.rn.f32 	%f218, %f124, %f124, %f100;
	add.s32 	%r65, %r65, 4;
	add.s32 	%r64, %r64, 4;
	add.s64 	%rd27, %rd27, 16;
	setp.ne.s32 	%p18, %r65, 0;
	@%p18 bra 	$L__BB0_4;
$L__BB0_5:
	setp.eq.s32 	%p19, %r5, 0;
	@%p19 bra 	$L__BB0_10;
	setp.eq.s32 	%p20, %r5, 1;
	@%p20 bra 	$L__BB0_8;
	add.s32 	%r42, %r67, %r3;
	mul.wide.s32 	%rd11, %r42, 4;
	add.s64 	%rd12, %rd1, %rd11;
	ld.global.f32 	%f126, [%rd12];
	add.s32 	%r43, %r67, %r4;
	mul.wide.u32 	%rd13, %r43, 4;
	add.s64 	%rd14, %rd1, %rd13;
	ld.global.f32 	%f127, [%rd14];
	div.rn.f32 	%f128, %f126, %f127;
	setp.lt.f32 	%p21, %f128, 0f00800000;
	mul.f32 	%f129, %f128, 0f4B000000;
	selp.f32 	%f130, %f129, %f128, %p21;
	selp.f32 	%f131, 0fC1B80000, 0f00000000, %p21;
	mov.b32 	%r44, %f130;
	add.s32 	%r45, %r44, -1059760811;
	and.b32  	%r46, %r45, -8388608;
	sub.s32 	%r47, %r44, %r46;
	mov.b32 	%f132, %r47;
	cvt.rn.f32.s32 	%f133, %r46;
	fma.rn.f32 	%f134, %f133, 0f34000000, %f131;
	add.f32 	%f135, %f132, 0fBF800000;
	fma.rn.f32 	%f136, %f135, 0fBE055027, 0f3E1039F6;
	fma.rn.f32 	%f137, %f136, %f135, 0fBDF8CDCC;
	fma.rn.f32 	%f138, %f137, %f135, 0f3E0F2955;
	fma.rn.f32 	%f139, %f138, %f135, 0fBE2AD8B9;
	fma.rn.f32 	%f140, %f139, %f135, 0f3E4CED0B;
	fma.rn.f32 	%f141, %f140, %f135, 0fBE7FFF22;
	fma.rn.f32 	%f142, %f141, %f135, 0f3EAAAA78;
	fma.rn.f32 	%f143, %f142, %f135, 0fBF000000;
	mul.f32 	%f144, %f135, %f143;
	fma.rn.f32 	%f145, %f144, %f135, %f135;
	fma.rn.f32 	%f146, %f134, 0f3F317218, %f145;
	setp.gt.u32 	%p22, %r44, 2139095039;
	fma.rn.f32 	%f147, %f130, 0f7F800000, 0f7F800000;
	selp.f32 	%f148, %f147, %f146, %p22;
	setp.eq.f32 	%p23, %f130, 0f00000000;
	selp.f32 	%f149, 0fFF800000, %f148, %p23;
	add.f32 	%f150, %f217, %f149;
	fma.rn.f32 	%f151, %f149, %f149, %f218;
	ld.global.f32 	%f152, [%rd12+4];
	cvt.u64.u32 	%rd15, %r4;
	cvt.u64.u32 	%rd16, %r67;
	add.s64 	%rd17, %rd16, %rd15;
	shl.b64 	%rd18, %rd17, 2;
	add.s64 	%rd19, %rd1, %rd18;
	ld.global.f32 	%f153, [%rd19+4];
	div.rn.f32 	%f154, %f152, %f153;
	setp.lt.f32 	%p24, %f154, 0f00800000;
	mul.f32 	%f155, %f154, 0f4B000000;
	selp.f32 	%f156, %f155, %f154, %p24;
	selp.f32 	%f157, 0fC1B80000, 0f00000000, %p24;
	mov.b32 	%r48, %f156;
	add.s32 	%r49, %r48, -1059760811;
	and.b32  	%r50, %r49, -8388608;
	sub.s32 	%r51, %r48, %r50;
	mov.b32 	%f158, %r51;
	cvt.rn.f32.s32 	%f159, %r50;
	fma.rn.f32 	%f160, %f159, 0f34000000, %f157;
	add.f32 	%f161, %f158, 0fBF800000;
	fma.rn.f32 	%f162, %f161, 0fBE055027, 0f3E1039F6;
	fma.rn.f32 	%f163, %f162, %f161, 0fBDF8CDCC;
	fma.rn.f32 	%f164, %f163, %f161, 0f3E0F2955;
	fma.rn.f32 	%f165, %f164, %f161, 0fBE2AD8B9;
	fma.rn.f32 	%f166, %f165, %f161, 0f3E4CED0B;
	fma.rn.f32 	%f167, %f166, %f161, 0fBE7FFF22;
	fma.rn.f32 	%f168, %f167, %f161, 0f3EAAAA78;
	fma.rn.f32 	%f169, %f168, %f161, 0fBF000000;
	mul.f32 	%f170, %f161, %f169;
	fma.rn.f32 	%f171, %f170, %f161, %f161;
	fma.rn.f32 	%f172, %f160, 0f3F317218, %f171;
	setp.gt.u32 	%p25, %r48, 2139095039;
	fma.rn.f32 	%f173, %f156, 0f7F800000, 0f7F800000;
	selp.f32 	%f174, %f173, %f172, %p25;
	setp.eq.f32 	%p26, %f156, 0f00000000;
	selp.f32 	%f175, 0fFF800000, %f174, %p26;
	add.f32 	%f217, %f150, %f175;
	fma.rn.f32 	%f218, %f175, %f175, %f151;
	add.s32 	%r67, %r67, 2;
$L__BB0_8:
	and.b32  	%r52, %r15, 1;
	setp.eq.b32 	%p27, %r52, 1;
	not.pred 	%p28, %p27;
	@%p28 bra 	$L__BB0_10;
	add.s32 	%r53, %r67, %r3;
	mul.wide.s32 	%rd20, %r53, 4;
	add.s64 	%rd21, %rd1, %rd20;
	ld.global.f32 	%f176, [%rd21];
	add.s32 	%r54, %r67, %r4;
	mul.wide.u32 	%rd22, %r54, 4;
	add.s64 	%rd23, %rd1, %rd22;
	ld.global.f32 	%f177, [%rd23];
	div.rn.f32 	%f178, %f176, %f177;
	setp.lt.f32 	%p29, %f178, 0f00800000;
	mul.f32 	%f179, %f178, 0f4B000000;
	selp.f32 	%f180, %f179, %f178, %p29;
	selp.f32 	%f181, 0fC1B80000, 0f00000000, %p29;
	mov.b32 	%r55, %f180;
	add.s32 	%r56, %r55, -1059760811;
	and.b32  	%r57, %r56, -8388608;
	sub.s32 	%r58, %r55, %r57;
	mov.b32 	%f182, %r58;
	cvt.rn.f32.s32 	%f183, %r57;
	fma.rn.f32 	%f184, %f183, 0f34000000, %f181;
	add.f32 	%f185, %f182, 0fBF800000;
	fma.rn.f32 	%f186, %f185, 0fBE055027, 0f3E1039F6;
	fma.rn.f32 	%f187, %f186, %f185, 0fBDF8CDCC;
	fma.rn.f32 	%f188, %f187, %f185, 0f3E0F2955;
	fma.rn.f32 	%f189, %f188, %f185, 0fBE2AD8B9;
	fma.rn.f32 	%f190, %f189, %f185, 0f3E4CED0B;
	fma.rn.f32 	%f191, %f190, %f185, 0fBE7FFF22;
	fma.rn.f32 	%f192, %f191, %f185, 0f3EAAAA78;
	fma.rn.f32 	%f193, %f192, %f185, 0fBF000000;
	mul.f32 	%f194, %f185, %f193;
	fma.rn.f32 	%f195, %f194, %f185, %f185;
	fma.rn.f32 	%f196, %f184, 0f3F317218, %f195;
	setp.gt.u32 	%p30, %r55, 2139095039;
	fma.rn.f32 	%f197, %f180, 0f7F800000, 0f7F800000;
	selp.f32 	%f198, %f197, %f196, %p30;
	setp.eq.f32 	%p31, %f180, 0f00000000;
	selp.f32 	%f199, 0fFF800000, %f198, %p31;
	add.f32 	%f217, %f217, %f199;
	fma.rn.f32 	%f218, %f199, %f199, %f218;
$L__BB0_10:
	cvt.rn.f32.s32 	%f200, %r15;
	div.rn.f32 	%f201, %f217, %f200;
	mul.f32 	%f202, %f201, %f200;
	mul.f32 	%f203, %f201, %f202;
	sub.f32 	%f204, %f218, %f203;
	add.s32 	%r59, %r15, -1;
	cvt.rn.f32.s32 	%f205, %r59;
	div.rn.f32 	%f206, %f204, %f205;
	add.s32 	%r60, %r20, -1;
	mul.lo.s32 	%r61, %r60, %r20;
	shr.u32 	%r62, %r61, 1;
	add.s32 	%r63, %r62, %r24;
	cvta.to.global.u64 	%rd24, %rd6;
	mul.wide.u32 	%rd25, %r63, 4;
	add.s64 	%rd26, %rd24, %rd25;
	st.global.f32 	[%rd26], %f206;
$L__BB0_11:
	ret;

}


// ===== COMPILED SASS (sm_100) =====

	.target	sm_100

	.elftype	@"ET_EXEC"


//--------------------- .note.nv.tkinfo           --------------------------
	.section	.note.nv.tkinfo,"",@"SHT_NOTE"
	.sectionflags	@"SHF_NOTE_NV_TKINFO"
	.tkinfo
        /*0018*/ 	.word	0x00000002
        /*0030*/ 	.string	""
        /*0030*/ 	.string	"ptxas"
        /*0030*/ 	.string	"Cuda compilation tools, release 13.0, V13.0.88"
        /*0030*/ 	.string	"Build cuda_13.0.r13.0/compiler.36424714_0"
        /*0030*/ 	.string	"-arch sm_100 -m 64 "



//--------------------- .note.nv.cuinfo           --------------------------
	.section	.note.nv.cuinfo,"",@"SHT_NOTE"
	.sectionflags	@"SHF_NOTE_NV_CUINFO"
        /*0018*/ 	.short	0x0002
        /*001a*/ 	.short	0x0064
        /*001c*/ 	.short	0x0082
	.zero		2


//--------------------- .nv.info                  --------------------------
	.section	.nv.info,"",@"SHT_CUDA_INFO"
	.align	4


	//----- nvinfo : EIATTR_REGCOUNT
	.align		4
        /*0000*/ 	.byte	0x04, 0x2f
        /*0002*/ 	.short	(.L_1 - .L_0)
	.align		4
.L_0:
        /*0004*/ 	.word	index@(_Z23computeLogRatioVariancePfS_ii)
        /*0008*/ 	.word	0x0000001a


	//----- nvinfo : EIATTR_FRAME_SIZE
	.align		4
.L_1:
        /*000c*/ 	.byte	0x04, 0x11
        /*000e*/ 	.short	(.L_3 - .L_2)
	.align		4
.L_2:
        /*0010*/ 	.word	index@($__internal_0_$__cuda_sm3x_div_rn_noftz_f32_slowpath)
        /*0014*/ 	.word	0x00000000


	//----- nvinfo : EIATTR_FRAME_SIZE
	.align		4
.L_3:
        /*0018*/ 	.byte	0x04, 0x11
        /*001a*/ 	.short	(.L_5 - .L_4)
	.align		4
.L_4:
        /*001c*/ 	.word	index@(_Z23computeLogRatioVariancePfS_ii)
        /*0020*/ 	.word	0x00000000


	//----- nvinfo : EIATTR_MIN_STACK_SIZE
	.align		4
.L_5:
        /*0024*/ 	.byte	0x04, 0x12
        /*0026*/ 	.short	(.L_7 - .L_6)
	.align		4
.L_6:
        /*0028*/ 	.word	index@(_Z23computeLogRatioVariancePfS_ii)
        /*002c*/ 	.word	0x00000000
.L_7:


//--------------------- .nv.compat                --------------------------
	.section	.nv.compat,"",@"SHT_CUDA_COMPAT_INFO"
	.align	4
        /*0000*/ 	.byte	0x02, 0x09, 0x00, 0x00, 0x02, 0x02, 0x01, 0x00, 0x02, 0x05, 0x05, 0x00, 0x03, 0x07, 0x01, 0x01
        /*0010*/ 	.byte	0x02, 0x03, 0x00, 0x00, 0x02, 0x06, 0x01, 0x00, 0x04, 0x0b, 0x08, 0x00, 0x01, 0x00, 0x00, 0x00
        /*0020*/ 	.byte	0x00, 0x00, 0x00, 0x00


//--------------------- .nv.info._Z23computeLogRatioVariancePfS_ii --------------------------
	.section	.nv.info._Z23computeLogRatioVariancePfS_ii,"",@"SHT_CUDA_INFO"
	.sectionflags	@""
	.align	4


	//----- nvinfo : EIATTR_CUDA_API_VERSION
	.align		4
        /*0000*/ 	.byte	0x04, 0x37
        /*0002*/ 	.short	(.L_9 - .L_8)
.L_8:
        /*0004*/ 	.word	0x00000082


	//----- nvinfo : EIATTR_KPARAM_INFO
	.align		4
.L_9:
        /*0008*/ 	.byte	0x04, 0x17
        /*000a*/ 	.short	(.L_11 - .L_10)
.L_10:
        /*000c*/ 	.word	0x00000000
        /*0010*/ 	.short	0x0003
        /*0012*/ 	.short	0x0014
        /*0014*/ 	.byte	0x00, 0xf0, 0x11, 0x00


	//----- nvinfo : EIATTR_KPARAM_INFO
	.align		4
.L_11:
        /*0018*/ 	.byte	0x04, 0x17
        /*001a*/ 	.short	(.L_13 - .L_12)
.L_12:
        /*001c*/ 	.word	0x00000000
        /*0020*/ 	.short	0x0002
        /*0022*/ 	.short	0x0010
        /*0024*/ 	.byte	0x00, 0xf0, 0x11, 0x00


	//----- nvinfo : EIATTR_KPARAM_INFO
	.align		4
.L_13:
        /*0028*/ 	.byte	0x04, 0x17
        /*002a*/ 	.short	(.L_15 - .L_14)
.L_14:
        /*002c*/ 	.word	0x00000000
        /*0030*/ 	.short	0x0001
        /*0032*/ 	.short	0x0008
        /*0034*/ 	.byte	0x00, 0xf5, 0x21, 0x00


	//----- nvinfo : EIATTR_KPARAM_INFO
	.align		4
.L_15:
        /*0038*/ 	.byte	0x04, 0x17
        /*003a*/ 	.short	(.L_17 - .L_16)
.L_16:
        /*003c*/ 	.word	0x00000000
        /*0040*/ 	.short	0x0000
        /*0042*/ 	.short	0x0000
        /*0044*/ 	.byte	0x00, 0xf5, 0x21, 0x00


	//----- nvinfo : EIATTR_SPARSE_MMA_MASK
	.align		4
.L_17:
        /*0048*/ 	.byte	0x03, 0x50
        /*004a*/ 	.short	0x0000


	//----- nvinfo : EIATTR_MAXREG_COUNT
	.align		4
        /*004c*/ 	.byte	0x03, 0x1b
        /*004e*/ 	.short	0x00ff


	//----- nvinfo : EIATTR_MERCURY_ISA_VERSION
	.align		4
        /*0050*/ 	.byte	0x03, 0x5f
        /*0052*/ 	.short	0x0101


	//----- nvinfo : EIATTR_VRC_CTA_INIT_COUNT
	.align		4
        /*0054*/ 	.byte	0x02, 0x4a
	.zero		1
	.zero		1


	//----- nvinfo : EIATTR_EXIT_INSTR_OFFSETS
	.align		4
        /*0058*/ 	.byte	0x04, 0x1c
        /*005a*/ 	.short	(.L_19 - .L_18)


	//   ....[0]....
.L_18:
        /*005c*/ 	.word	0x000000c0


	//   ....[1]....
        /*0060*/ 	.word	0x00001a10


	//----- nvinfo : EIATTR_CRS_STACK_SIZE
	.align		4
.L_19:
        /*0064*/ 	.byte	0x04, 0x1e
        /*0066*/ 	.short	(.L_21 - .L_20)
.L_20:
        /*0068*/ 	.word	0x00000000


	//----- nvinfo : EIATTR_CBANK_PARAM_SIZE
	.align		4
.L_21:
        /*006c*/ 	.byte	0x03, 0x19
        /*006e*/ 	.short	0x0018


	//----- nvinfo : EIATTR_PARAM_CBANK
	.align		4
        /*0070*/ 	.byte	0x04, 0x0a
        /*0072*/ 	.short	(.L_23 - .L_22)
	.align		4
.L_22:
        /*0074*/ 	.word	index@(.nv.constant0._Z23computeLogRatioVariancePfS_ii)
        /*0078*/ 	.short	0x0380
        /*007a*/ 	.short	0x0018


	//----- nvinfo : EIATTR_SW_WAR
	.align		4
.L_23:
        /*007c*/ 	.byte	0x04, 0x36
        /*007e*/ 	.short	(.L_25 - .L_24)
.L_24:
        /*0080*/ 	.word	0x00000008
.L_25:


//--------------------- .nv.callgraph             --------------------------
	.section	.nv.callgraph,"",@"SHT_CUDA_CALLGRAPH"
	.align	4
	.sectionentsize	8
	.align		4
        /*0000*/ 	.word	0x00000000
	.align		4
        /*0004*/ 	.word	0xffffffff
	.align		4
        /*0008*/ 	.word	0x00000000
	.align		4
        /*000c*/ 	.word	0xfffffffe
	.align		4
        /*0010*/ 	.word	0x00000000
	.align		4
        /*0014*/ 	.word	0xfffffffd
	.align		4
        /*0018*/ 	.word	0x00000000
	.align		4
        /*001c*/ 	.word	0xfffffffc


//--------------------- .text._Z23computeLogRatioVariancePfS_ii --------------------------
	.section	.text._Z23computeLogRatioVariancePfS_ii,"ax",@progbits
	.align	128
        .global         _Z23computeLogRatioVariancePfS_ii
        .type           _Z23computeLogRatioVariancePfS_ii,@function
        .size           _Z23computeLogRatioVariancePfS_ii,(.L_x_34 - _Z23computeLogRatioVariancePfS_ii)
        .other          _Z23computeLogRatioVariancePfS_ii,@"STO_CUDA_ENTRY STV_DEFAULT"
_Z23computeLogRatioVariancePfS_ii:
.text._Z23computeLogRatioVariancePfS_ii:
[----:B------:R-:W-:Y:S01]  /*0000*/  LDC R1, c[0x0][0x37c] ;  /* 0x0000df00ff017b82 */ /* 0x000fe20000000800 */
[----:B------:R-:W0:Y:S07]  /*0010*/  S2R R3, SR_TID.X ;  /* 0x0000000000037919 */ /* 0x000e2e0000002100 */
[----:B------:R-:W0:Y:S01]  /*0020*/  LDC R4, c[0x0][0x360] ;  /* 0x0000d800ff047b82 */ /* 0x000e220000000800 */
[----:B------:R-:W1:Y:S01]  /*0030*/  LDCU UR6, c[0x0][0x394] ;  /* 0x00007280ff0677ac */ /* 0x000e620008000800 */
[----:B------:R-:W2:Y:S06]  /*0040*/  S2R R0, SR_TID.Y ;  /* 0x0000000000007919 */ /* 0x000eac0000002200 */
[----:B------:R-:W0:Y:S08]  /*0050*/  S2UR UR4, SR_CTAID.X ;  /* 0x00000000000479c3 */ /* 0x000e300000002500 */
[----:B------:R-:W2:Y:S08]  /*0060*/  S2UR UR5, SR_CTAID.Y ;  /* 0x00000000000579c3 */ /* 0x000eb00000002600 */
[----:B------:R-:W2:Y:S01]  /*0070*/  LDC R5, c[0x0][0x364] ;  /* 0x0000d900ff057b82 */ /* 0x000ea20000000800 */
[----:B0-----:R-:W-:-:S02]  /*0080*/  IMAD R4, R4, UR4, R3 ;  /* 0x0000000404047c24 */ /* 0x001fc4000f8e0203 */
[----:B--2---:R-:W-:-:S05]  /*0090*/  IMAD R5, R5, UR5, R0 ;  /* 0x0000000505057c24 */ /* 0x004fca000f8e0200 */
[----:B------:R-:W-:-:S04]  /*00a0*/  ISETP.GE.AND P0, PT, R5, R4, PT ;  /* 0x000000040500720c */ /* 0x000fc80003f06270 */
[----:B-1----:R-:W-:-:S13]  /*00b0*/  ISETP.GE.OR P0, PT, R4, UR6, P0 ;  /* 0x0000000604007c0c */ /* 0x002fda0008706670 */
[----:B------:R-:W-:Y:S05]  /*00c0*/  @P0 EXIT ;  /* 0x000000000000094d */ /* 0x000fea0003800000 */
[----:B------:R-:W0:Y:S01]  /*00d0*/  LDCU UR6, c[0x0][0x390] ;  /* 0x00007200ff0677ac */ /* 0x000e220008000800 */
[----:B------:R-:W-:Y:S01]  /*00e0*/  HFMA2 R18, -RZ, RZ, 0, 0 ;  /* 0x00000000ff127431 */ /* 0x000fe200000001ff */
[----:B------:R-:W-:Y:S01]  /*00f0*/  MOV R11, RZ ;  /* 0x000000ff000b7202 */ /* 0x000fe20000000f00 */
[----:B------:R-:W1:Y:S01]  /*0100*/  LDCU.64 UR8, c[0x0][0x358] ;  /* 0x00006b00ff0877ac */ /* 0x000e620008000a00 */
[----:B0-----:R-:W-:-:S09]  /*0110*/  UISETP.GE.AND UP0, UPT, UR6, 0x1, UPT ;  /* 0x000000010600788c */ /* 0x001fd2000bf06270 */
[----:B-1----:R-:W-:Y:S05]  /*0120*/  BRA.U !UP0, `(.L_x_0) ;  /* 0x0000001508947547 */ /* 0x002fea000b800000 */
[----:B------:R-:W-:Y:S02]  /*0130*/  UISETP.GE.U32.AND UP0, UPT, UR6, 0x4, UPT ;  /* 0x000000040600788c */ /* 0x000fe4000bf06070 */
[----:B------:R-:W-:Y:S01]  /*0140*/  IMAD R6, R4, UR6, RZ ;  /* 0x0000000604067c24 */ /* 0x000fe2000f8e02ff */
[----:B------:R-:W-:Y:S01]  /*0150*/  MOV R11, RZ ;  /* 0x000000ff000b7202 */ /* 0x000fe20000000f00 */
[----:B------:R-:W-:Y:S01]  /*0160*/  IMAD R7, R5, UR6, RZ ;  /* 0x0000000605077c24 */ /* 0x000fe2000f8e02ff */
[----:B------:R-:W-:Y:S01]  /*0170*/  MOV R18, RZ ;  /* 0x000000ff00127202 */ /* 0x000fe20000000f00 */
[----:B------:R-:W-:Y:S01]  /*0180*/  ULOP3.LUT UR7, UR6, 0x3, URZ, 0xc0, !UPT ;  /* 0x0000000306077892 */ /* 0x000fe2000f8ec0ff */
[----:B------:R-:W-:Y:S02]  /*0190*/  UMOV UR4, URZ ;  /* 0x000000ff00047c82 */ /* 0x000fe40008000000 */
[----:B------:R-:W-:Y:S09]  /*01a0*/  BRA.U !UP0, `(.L_x_1) ;  /* 0x0000000d08047547 */ /* 0x000ff2000b800000 */
[----:B------:R-:W0:Y:S01]  /*01b0*/  LDCU.64 UR4, c[0x0][0x380] ;  /* 0x00007000ff0477ac */ /* 0x000e220008000a00 */
[----:B------:R-:W-:Y:S01]  /*01c0*/  HFMA2 R11, -RZ, RZ, 0, 0 ;  /* 0x00000000ff0b7431 */ /* 0x000fe200000001ff */
[----:B------:R-:W-:Y:S01]  /*01d0*/  MOV R8, R6 ;  /* 0x0000000600087202 */ /* 0x000fe20000000f00 */
[----:B0-----:R-:W-:-:S04]  /*01e0*/  UIADD3 UR4, UP0, UPT, UR4, 0x8, URZ ;  /* 0x0000000804047890 */ /* 0x001fc8000ff1e0ff */
[----:B------:R-:W-:Y:S02]  /*01f0*/  UIADD3.X UR5, UPT, UPT, URZ, UR5, URZ, UP0, !UPT ;  /* 0x00000005ff057290 */ /* 0x000fe400087fe4ff */
[----:B------:R-:W-:Y:S01]  /*0200*/  MOV R16, UR4 ;  /* 0x0000000400107c02 */ /* 0x000fe20008000f00 */
[----:B------:R-:W-:-:S03]  /*0210*/  ULOP3.LUT UR4, UR6, 0x7ffffffc, URZ, 0xc0, !UPT ;  /* 0x7ffffffc06047892 */ /* 0x000fc6000f8ec0ff */
[----:B------:R-:W-:Y:S01]  /*0220*/  MOV R17, UR5 ;  /* 0x0000000500117c02 */ /* 0x000fe20008000f00 */
[----:B------:R-:W-:Y:S02]  /*0230*/  UIADD3 UR5, UPT, UPT, -UR4, URZ, URZ ;  /* 0x000000ff04057290 */ /* 0x000fe4000fffe1ff */
[----:B------:R-:W-:-:S03]  /*0240*/  IMAD.WIDE.U32 R2, R7, 0x4, R16 ;  /* 0x0000000407027825 */ /* 0x000fc600078e0010 */
[----:B------:R-:W-:Y:S02]  /*0250*/  MOV R14, R2 ;  /* 0x00000002000e7202 */ /* 0x000fe40000000f00 */
[----:B------:R-:W-:-:S07]  /*0260*/  MOV R15, R3 ;  /* 0x00000003000f7202 */ /* 0x000fce0000000f00 */
.L_x_10:
[----:B------:R-:W2:Y:S01]  /*0270*/  LDG.E R10, desc[UR8][R14.64+-0x8] ;  /* 0xfffff8080e0a7981 */ /* 0x000ea2000c1e1900 */
[----:B------:R-:W-:-:S05]  /*0280*/  IMAD.WIDE R12, R8, 0x4, R16 ;  /* 0x00000004080c7825 */ /* 0x000fca00078e0210 */
[----:B------:R-:W3:Y:S01]  /*0290*/  LDG.E R3, desc[UR8][R12.64+-0x8] ;  /* 0xfffff8080c037981 */ /* 0x000ee2000c1e1900 */
[----:B------:R-:W-:Y:S01]  /*02a0*/  BSSY.RECONVERGENT B0, `(.L_x_2) ;  /* 0x000000d000007945 */ /* 0x000fe20003800200 */
[----:B--2---:R-:W0:Y:S08]  /*02b0*/  MUFU.RCP R0, R10 ;  /* 0x0000000a00007308 */ /* 0x004e300000001000 */
[----:B---3--:R-:W1:Y:S01]  /*02c0*/  FCHK P0, R3, R10 ;  /* 0x0000000a03007302 */ /* 0x008e620000000000 */
[----:B0-----:R-:W-:-:S04]  /*02d0*/  FFMA R9, -R10, R0, 1 ;  /* 0x3f8000000a097423 */ /* 0x001fc80000000100 */
[----:B------:R-:W-:-:S04]  /*02e0*/  FFMA R0, R0, R9, R0 ;  /* 0x0000000900007223 */ /* 0x000fc80000000000 */
[----:B------:R-:W-:-:S04]  /*02f0*/  FFMA R9, R3, R0, RZ ;  /* 0x0000000003097223 */ /* 0x000fc800000000ff */
[----:B------:R-:W-:-:S04]  /*0300*/  FFMA R2, -R10, R9, R3 ;  /* 0x000000090a027223 */ /* 0x000fc80000000103 */
[----:B------:R-:W-:Y:S01]  /*0310*/  FFMA R2, R0, R2, R9 ;  /* 0x0000000200027223 */ /* 0x000fe20000000009 */
[----:B-1----:R-:W-:Y:S06]  /*0320*/  @!P0 BRA `(.L_x_3) ;  /* 0x0000000000108947 */ /* 0x002fec0003800000 */
[----:B------:R-:W-:Y:S02]  /*0330*/  MOV R0, R10 ;  /* 0x0000000a00007202 */ /* 0x000fe40000000f00 */
[----:B------:R-:W-:-:S07]  /*0340*/  MOV R2, 0x360 ;  /* 0x0000036000027802 */ /* 0x000fce0000000f00 */
[----:B------:R-:W-:Y:S05]  /*0350*/  CALL.REL.NOINC `($__internal_0_$__cuda_sm3x_div_rn_noftz_f32_slowpath) ;  /* 0x0000001400b07944 */ /* 0x000fea0003c00000 */
[----:B------:R-:W-:-:S07]  /*0360*/  MOV R2, R0 ;  /* 0x0000000000027202 */ /* 0x000fce0000000f00 */
.L_x_3:
[----:B------:R-:W-:Y:S05]  /*0370*/  BSYNC.RECONVERGENT B0 ;  /* 0x0000000000007941 */ /* 0x000fea0003800200 */
.L_x_2:
[----:B------:R-:W2:Y:S04]  /*0380*/  LDG.E R0, desc[UR8][R14.64+-0x4] ;  /* 0xfffffc080e007981 */ /* 0x000ea8000c1e1900 */
[----:B------:R-:W3:Y:S01]  /*0390*/  LDG.E R3, desc[UR8][R12.64+-0x4] ;  /* 0xfffffc080c037981 */ /* 0x000ee2000c1e1900 */
[C---:B------:R-:W-:Y:S01]  /*03a0*/  FSETP.GEU.AND P0, PT, R2.reuse, 1.175494350822287508e-38, PT ;  /* 0x008000000200780b */ /* 0x040fe20003f0e000 */
[----:B------:R-:W-:Y:S01]  /*03b0*/  HFMA2 R10, -RZ, RZ, 1.5048828125, 33.21875 ;  /* 0x3e055027ff0a7431 */ /* 0x000fe200000001ff */
[----:B------:R-:W-:Y:S11]  /*03c0*/  BSSY.RECONVERGENT B0, `(.L_x_4) ;  /* 0x0000026000007945 */ /* 0x000ff60003800200 */
[----:B------:R-:W-:-:S05]  /*03d0*/  @!P0 FMUL R2, R2, 8388608 ;  /* 0x4b00000002028820 */ /* 0x000fca0000400000 */
[C---:B------:R-:W-:Y:S02]  /*03e0*/  IADD3 R19, PT, PT, R2.reuse, -0x3f2aaaab, RZ ;  /* 0xc0d5555502137810 */ /* 0x040fe40007ffe0ff */
[----:B------:R-:W-:Y:S02]  /*03f0*/  FSETP.NEU.AND P1, PT, R2, RZ, PT ;  /* 0x000000ff0200720b */ /* 0x000fe40003f2d000 */
[----:B------:R-:W-:-:S04]  /*0400*/  LOP3.LUT R19, R19, 0xff800000, RZ, 0xc0, !PT ;  /* 0xff80000013137812 */ /* 0x000fc800078ec0ff */
[-C--:B------:R-:W-:Y:S02]  /*0410*/  IADD3 R9, PT, PT, R2, -R19.reuse, RZ ;  /* 0x8000001302097210 */ /* 0x080fe40007ffe0ff */
[----:B------:R-:W-:-:S03]  /*0420*/  I2FP.F32.S32 R19, R19 ;  /* 0x0000001300137245 */ /* 0x000fc60000201400 */
[----:B------:R-:W-:-:S04]  /*0430*/  FADD R9, R9, -1 ;  /* 0xbf80000009097421 */ /* 0x000fc80000000000 */
[----:B------:R-:W-:-:S04]  /*0440*/  FFMA R10, R9, -R10, 0.14084610342979431152 ;  /* 0x3e1039f6090a7423 */ /* 0x000fc8000000080a */
[----:B------:R-:W-:-:S04]  /*0450*/  FFMA R10, R9, R10, -0.12148627638816833496 ;  /* 0xbdf8cdcc090a7423 */ /* 0x000fc8000000000a */
[----:B------:R-:W-:-:S04]  /*0460*/  FFMA R10, R9, R10, 0.13980610668659210205 ;  /* 0x3e0f2955090a7423 */ /* 0x000fc8000000000a */
[----:B------:R-:W-:-:S04]  /*0470*/  FFMA R10, R9, R10, -0.16684235632419586182 ;  /* 0xbe2ad8b9090a7423 */ /* 0x000fc8000000000a */
[----:B------:R-:W-:-:S04]  /*0480*/  FFMA R10, R9, R10, 0.20012299716472625732 ;  /* 0x3e4ced0b090a7423 */ /* 0x000fc8000000000a */
[----:B------:R-:W-:-:S04]  /*0490*/  FFMA R10, R9, R10, -0.24999669194221496582 ;  /* 0xbe7fff22090a7423 */ /* 0x000fc8000000000a */
[----:B------:R-:W-:-:S04]  /*04a0*/  FFMA R10, R9, R10, 0.33333182334899902344 ;  /* 0x3eaaaa78090a7423 */ /* 0x000fc8000000000a */
[C---:B------:R-:W-:Y:S01]  /*04b0*/  FFMA R20, R9.reuse, R10, -0.5 ;  /* 0xbf00000009147423 */ /* 0x040fe2000000000a */
[----:B------:R-:W-:Y:S02]  /*04c0*/  FSEL R10, RZ, -23, P0 ;  /* 0xc1b80000ff0a7808 */ /* 0x000fe40000000000 */
[----:B------:R-:W-:Y:S01]  /*04d0*/  ISETP.GT.U32.AND P0, PT, R2, 0x7f7fffff, PT ;  /* 0x7f7fffff0200780c */ /* 0x000fe20003f04070 */
[----:B------:R-:W-:Y:S02]  /*04e0*/  FMUL R20, R9, R20 ;  /* 0x0000001409147220 */ /* 0x000fe40000400000 */
[----:B------:R-:W-:Y:S01]  /*04f0*/  FFMA R10, R19, 1.1920928955078125e-07, R10 ;  /* 0x34000000130a7823 */ /* 0x000fe2000000000a */
[----:B------:R-:W-:Y:S01]  /*0500*/  MOV R19, 0x7f800000 ;  /* 0x7f80000000137802 */ /* 0x000fe20000000f00 */
[----:B------:R-:W-:-:S04]  /*0510*/  FFMA R9, R9, R20, R9 ;  /* 0x0000001409097223 */ /* 0x000fc80000000009 */
[----:B------:R-:W-:-:S04]  /*0520*/  FFMA R9, R10, 0.69314718246459960938, R9 ;  /* 0x3f3172180a097823 */ /* 0x000fc80000000009 */
[----:B------:R-:W-:-:S05]  /*0530*/  @P0 FFMA R9, R2, R19, +INF ;  /* 0x7f80000002090423 */ /* 0x000fca0000000013 */
[----:B------:R-:W-:-:S05]  /*0540*/  FSEL R2, R9, -INF , P1 ;  /* 0xff80000009027808 */ /* 0x000fca0000800000 */
[C---:B------:R-:W-:Y:S01]  /*0550*/  FADD R18, R2.reuse, R18 ;  /* 0x0000001202127221 */ /* 0x040fe20000000000 */
[----:B------:R-:W-:Y:S01]  /*0560*/  FFMA R11, R2, R2, R11 ;  /* 0x00000002020b7223 */ /* 0x000fe2000000000b */
        /* <DEDUP_REMOVED lines=8> */
[----:B------:R-:W-:-:S07]  /*05f0*/  MOV R2, 0x610 ;  /* 0x0000061000027802 */ /* 0x000fce0000000f00 */
[----:B------:R-:W-:Y:S05]  /*0600*/  CALL.REL.NOINC `($__internal_0_$__cuda_sm3x_div_rn_noftz_f32_slowpath) ;  /* 0x0000001400047944 */ /* 0x000fea0003c00000 */
[----:B------:R-:W-:-:S07]  /*0610*/  MOV R2, R0 ;  /* 0x0000000000027202 */ /* 0x000fce0000000f00 */
.L_x_5:
[----:B------:R-:W-:Y:S05]  /*0620*/  BSYNC.RECONVERGENT B0 ;  /* 0x0000000000007941 */ /* 0x000fea0003800200 */
.L_x_4:
        /* <DEDUP_REMOVED lines=29> */
[----:B------:R-:W-:Y:S01]  /*0800*/  FADD R18, R18, R2 ;  /* 0x0000000212127221 */ /* 0x000fe20000000000 */
        /* <DEDUP_REMOVED lines=12> */
.L_x_7:
[----:B------:R-:W-:Y:S05]  /*08d0*/  BSYNC.RECONVERGENT B0 ;  /* 0x0000000000007941 */ /* 0x000fea0003800200 */
.L_x_6:
[----:B------:R-:W2:Y:S04]  /*08e0*/  LDG.E R0, desc[UR8][R14.64+0x4] ;  /* 0x000004080e007981 */ /* 0x000ea8000c1e1900 */
[----:B------:R0:W3:Y:S01]  /*08f0*/  LDG.E R3, desc[UR8][R12.64+0x4] ;  /* 0x000004080c037981 */ /* 0x0000e2000c1e1900 */
        /* <DEDUP_REMOVED lines=17> */
[C---:B0-----:R-:W-:Y:S01]  /*0a10*/  FFMA R12, R9.reuse, R10, -0.5 ;  /* 0xbf000000090c7423 */ /* 0x041fe2000000000a */
        /* <DEDUP_REMOVED lines=22> */
.L_x_9:
[----:B------:R-:W-:Y:S05]  /*0b80*/  BSYNC.RECONVERGENT B0 ;  /* 0x0000000000007941 */ /* 0x000fea0003800200 */
.L_x_8:
[----:B------:R-:W-:Y:S01]  /*0b90*/  MOV R0, R9 ;  /* 0x0000000900007202 */ /* 0x000fe20000000f00 */
[----:B------:R-:W-:Y:S01]  /*0ba0*/  HFMA2 R10, -RZ, RZ, 1.5048828125, 33.21875 ;  /* 0x3e055027ff0a7431 */ /* 0x000fe200000001ff */
[----:B------:R-:W-:Y:S01]  /*0bb0*/  UIADD3 UR5, UPT, UPT, UR5, 0x4, URZ ;  /* 0x0000000405057890 */ /* 0x000fe2000fffe0ff */
[----:B------:R-:W-:Y:S02]  /*0bc0*/  IADD3 R14, P1, PT, R14, 0x10, RZ ;  /* 0x000000100e0e7810 */ /* 0x000fe40007f3e0ff */
[----:B------:R-:W-:Y:S01]  /*0bd0*/  FSETP.GEU.AND P0, PT, R0, 1.175494350822287508e-38, PT ;  /* 0x008000000000780b */ /* 0x000fe20003f0e000 */
[----:B------:R-:W-:Y:S01]  /*0be0*/  UISETP.NE.AND UP0, UPT, UR5, URZ, UPT ;  /* 0x000000ff0500728c */ /* 0x000fe2000bf05270 */
[----:B------:R-:W-:Y:S02]  /*0bf0*/  IADD3.X R15, PT, PT, RZ, R15, RZ, P1, !PT ;  /* 0x0000000fff0f7210 */ /* 0x000fe40000ffe4ff */
[----:B------:R-:W-:-:S09]  /*0c00*/  IADD3 R8, PT, PT, R8, 0x4, RZ ;  /* 0x0000000408087810 */ /* 0x000fd20007ffe0ff */
[----:B------:R-:W-:-:S05]  /*0c10*/  @!P0 FMUL R0, R0, 8388608 ;  /* 0x4b00000000008820 */ /* 0x000fca0000400000 */
[----:B------:R-:W-:-:S04]  /*0c20*/  IADD3 R2, PT, PT, R0, -0x3f2aaaab, RZ ;  /* 0xc0d5555500027810 */ /* 0x000fc80007ffe0ff */
        /* <DEDUP_REMOVED lines=19> */
[C---:B------:R-:W-:Y:S01]  /*0d60*/  @P0 FFMA R2, R0.reuse, R3, +INF ;  /* 0x7f80000000020423 */ /* 0x040fe20000000003 */
[----:B------:R-:W-:-:S04]  /*0d70*/  FSETP.NEU.AND P0, PT, R0, RZ, PT ;  /* 0x000000ff0000720b */ /* 0x000fc80003f0d000 */
[----:B------:R-:W-:-:S05]  /*0d80*/  FSEL R2, R2, -INF , P0 ;  /* 0xff80000002027808 */ /* 0x000fca0000000000 */
[----:B------:R-:W-:Y:S01]  /*0d90*/  FADD R18, R18, R2 ;  /* 0x0000000212127221 */ /* 0x000fe20000000000 */
[----:B------:R-:W-:Y:S01]  /*0da0*/  FFMA R11, R2, R2, R11 ;  /* 0x00000002020b7223 */ /* 0x000fe2000000000b */
[----:B------:R-:W-:Y:S06]  /*0db0*/  BRA.U UP0, `(.L_x_10) ;  /* 0xfffffff5002c7547 */ /* 0x000fec000b83ffff */
.L_x_1:
[----:B------:R-:W-:-:S09]  /*0dc0*/  UISETP.NE.AND UP0, UPT, UR7, URZ, UPT ;  /* 0x000000ff0700728c */ /* 0x000fd2000bf05270 */
[----:B------:R-:W-:Y:S05]  /*0dd0*/  BRA.U !UP0, `(.L_x_0) ;  /* 0x0000000908687547 */ /* 0x000fea000b800000 */
[----:B------:R-:W-:-:S09]  /*0de0*/  UISETP.NE.AND UP0, UPT, UR7, 0x1, UPT ;  /* 0x000000010700788c */ /* 0x000fd2000bf05270 */
[----:B------:R-:W-:Y:S05]  /*0df0*/  BRA.U !UP0, `(.L_x_11) ;  /* 0x00000005088c7547 */ /* 0x000fea000b800000 */
[----:B------:R-:W0:Y:S01]  /*0e00*/  LDC.64 R12, c[0x0][0x380] ;  /* 0x0000e000ff0c7b82 */ /* 0x000e220000000a00 */
[----:B------:R-:W-:Y:S02]  /*0e10*/  IADD3 R9, PT, PT, R7, UR4, RZ ;  /* 0x0000000407097c10 */ /* 0x000fe4000fffe0ff */
[----:B------:R-:W-:-:S03]  /*0e20*/  IADD3 R3, PT, PT, R6, UR4, RZ ;  /* 0x0000000406037c10 */ /* 0x000fc6000fffe0ff */
[----:B0-----:R-:W-:-:S06]  /*0e30*/  IMAD.WIDE.U32 R8, R9, 0x4, R12 ;  /* 0x0000000409087825 */ /* 0x001fcc00078e000c */
        /* <DEDUP_REMOVED lines=16> */
.L_x_13:
[----:B------:R-:W-:Y:S05]  /*0f40*/  BSYNC.RECONVERGENT B0 ;  /* 0x0000000000007941 */ /* 0x000fea0003800200 */
.L_x_12:
[----:B------:R-:W0:Y:S01]  /*0f50*/  LDCU.64 UR6, c[0x0][0x380] ;  /* 0x00007000ff0677ac */ /* 0x000e220008000a00 */
[----:B------:R-:W-:-:S04]  /*0f60*/  IADD3 R0, P0, PT, R7, UR4, RZ ;  /* 0x0000000407007c10 */ /* 0x000fc8000ff1e0ff */
[----:B------:R-:W-:Y:S02]  /*0f70*/  IADD3.X R3, PT, PT, RZ, RZ, RZ, P0, !PT ;  /* 0x000000ffff037210 */ /* 0x000fe400007fe4ff */
[----:B0-----:R-:W-:-:S04]  /*0f80*/  LEA R8, P0, R0, UR6, 0x2 ;  /* 0x0000000600087c11 */ /* 0x001fc8000f8010ff */
[----:B------:R-:W-:Y:S02]  /*0f90*/  LEA.HI.X R9, R0, UR7, R3, 0x2, P0 ;  /* 0x0000000700097c11 */ /* 0x000fe400080f1403 */
[----:B------:R-:W2:Y:S04]  /*0fa0*/  LDG.E R3, desc[UR8][R12.64+0x4] ;  /* 0x000004080c037981 */ /* 0x000ea8000c1e1900 */
[----:B------:R0:W3:Y:S01]  /*0fb0*/  LDG.E R0, desc[UR8][R8.64+0x4] ;  /* 0x0000040808007981 */ /* 0x0000e2000c1e1900 */
[----:B------:R-:W-:Y:S01]  /*0fc0*/  FSETP.GEU.AND P0, PT, R2, 1.175494350822287508e-38, PT ;  /* 0x008000000200780b */ /* 0x000fe20003f0e000 */
[----:B------:R-:W-:-:S12]  /*0fd0*/  HFMA2 R17, -RZ, RZ, 1.5048828125, 33.21875 ;  /* 0x3e055027ff117431 */ /* 0x000fd800000001ff */
[----:B------:R-:W-:-:S05]  /*0fe0*/  @!P0 FMUL R2, R2, 8388608 ;  /* 0x4b00000002028820 */ /* 0x000fca0000400000 */
[----:B------:R-:W-:-:S04]  /*0ff0*/  IADD3 R10, PT, PT, R2, -0x3f2aaaab, RZ ;  /* 0xc0d55555020a7810 */ /* 0x000fc80007ffe0ff */
[----:B------:R-:W-:-:S04]  /*1000*/  LOP3.LUT R15, R10, 0xff800000, RZ, 0xc0, !PT ;  /* 0xff8000000a0f7812 */ /* 0x000fc800078ec0ff */
[----:B------:R-:W-:-:S05]  /*1010*/  IADD3 R10, PT, PT, R2, -R15, RZ ;  /* 0x8000000f020a7210 */ /* 0x000fca0007ffe0ff */
[----:B------:R-:W-:-:S04]  /*1020*/  FADD R10, R10, -1 ;  /* 0xbf8000000a0a7421 */ /* 0x000fc80000000000 */
[----:B------:R-:W-:-:S04]  /*1030*/  FFMA R17, R10, -R17, 0.14084610342979431152 ;  /* 0x3e1039f60a117423 */ /* 0x000fc80000000811 */
[----:B------:R-:W-:-:S04]  /*1040*/  FFMA R17, R10, R17, -0.12148627638816833496 ;  /* 0xbdf8cdcc0a117423 */ /* 0x000fc80000000011 */
[----:B------:R-:W-:-:S04]  /*1050*/  FFMA R17, R10, R17, 0.13980610668659210205 ;  /* 0x3e0f29550a117423 */ /* 0x000fc80000000011 */
[----:B------:R-:W-:-:S04]  /*1060*/  FFMA R17, R10, R17, -0.16684235632419586182 ;  /* 0xbe2ad8b90a117423 */ /* 0x000fc80000000011 */
[----:B------:R-:W-:-:S04]  /*1070*/  FFMA R17, R10, R17, 0.20012299716472625732 ;  /* 0x3e4ced0b0a117423 */ /* 0x000fc80000000011 */
[----:B------:R-:W-:Y:S01]  /*1080*/  FFMA R17, R10, R17, -0.24999669194221496582 ;  /* 0xbe7fff220a117423 */ /* 0x000fe20000000011 */
[----:B0-----:R-:W-:-:S03]  /*1090*/  FSEL R8, RZ, -23, P0 ;  /* 0xc1b80000ff087808 */ /* 0x001fc60000000000 */
[----:B------:R-:W-:Y:S01]  /*10a0*/  FFMA R17, R10, R17, 0.33333182334899902344 ;  /* 0x3eaaaa780a117423 */ /* 0x000fe20000000011 */
[----:B------:R-:W-:-:S03]  /*10b0*/  ISETP.GT.U32.AND P0, PT, R2, 0x7f7fffff, PT ;  /* 0x7f7fffff0200780c */ /* 0x000fc60003f04070 */
[----:B------:R-:W-:Y:S01]  /*10c0*/  FFMA R17, R10, R17, -0.5 ;  /* 0xbf0000000a117423 */ /* 0x000fe20000000011 */
[----:B------:R-:W-:-:S03]  /*10d0*/  I2FP.F32.S32 R15, R15 ;  /* 0x0000000f000f7245 */ /* 0x000fc60000201400 */
[C---:B------:R-:W-:Y:S01]  /*10e0*/  FMUL R17, R10.reuse, R17 ;  /* 0x000000110a117220 */ /* 0x040fe20000400000 */
[----:B------:R-:W-:Y:S01]  /*10f0*/  MOV R13, 0x7f800000 ;  /* 0x7f800000000d7802 */ /* 0x000fe20000000f00 */
[----:B------:R-:W-:Y:S02]  /*1100*/  FFMA R8, R15, 1.1920928955078125e-07, R8 ;  /* 0x340000000f087823 */ /* 0x000fe40000000008 */
[----:B------:R-:W-:-:S04]  /*1110*/  FFMA R17, R10, R17, R10 ;  /* 0x000000110a117223 */ /* 0x000fc8000000000a */
[----:B------:R-:W-:Y:S01]  /*1120*/  FFMA R8, R8, 0.69314718246459960938, R17 ;  /* 0x3f31721808087823 */ /* 0x000fe20000000011 */
[C---:B------:R-:W-:Y:S01]  /*1130*/  @P0 FFMA R8, R2.reuse, R13, +INF ;  /* 0x7f80000002080423 */ /* 0x040fe2000000000d */
[----:B------:R-:W-:Y:S01]  /*1140*/  FSETP.NEU.AND P1, PT, R2, RZ, PT ;  /* 0x000000ff0200720b */ /* 0x000fe20003f2d000 */
[----:B------:R-:W-:Y:S03]  /*1150*/  BSSY.RECONVERGENT B0, `(.L_x_14) ;  /* 0x000000f000007945 */ /* 0x000fe60003800200 */
[----:B------:R-:W-:-:S05]  /*1160*/  FSEL R8, R8, -INF , P1 ;  /* 0xff80000008087808 */ /* 0x000fca0000800000 */
[----:B------:R-:W-:Y:S01]  /*1170*/  FADD R18, R18, R8 ;  /* 0x0000000812127221 */ /* 0x000fe20000000000 */
[----:B------:R-:W-:Y:S01]  /*1180*/  FFMA R11, R8, R8, R11 ;  /* 0x00000008080b7223 */ /* 0x000fe2000000000b */
[----:B---3--:R-:W0:Y:S08]  /*1190*/  MUFU.RCP R9, R0 ;  /* 0x0000000000097308 */ /* 0x008e300000001000 */
[----:B--2---:R-:W1:Y:S01]  /*11a0*/  FCHK P0, R3, R0 ;  /* 0x0000000003007302 */ /* 0x004e620000000000 */
        /* <DEDUP_REMOVED lines=9> */
.L_x_15:
[----:B------:R-:W-:Y:S05]  /*1240*/  BSYNC.RECONVERGENT B0 ;  /* 0x0000000000007941 */ /* 0x000fea0003800200 */
.L_x_14:
[----:B------:R-:W-:Y:S01]  /*1250*/  MOV R13, R2 ;  /* 0x00000002000d7202 */ /* 0x000fe20000000f00 */
[----:B------:R-:W-:Y:S01]  /*1260*/  HFMA2 R3, -RZ, RZ, 1.5048828125, 33.21875 ;  /* 0x3e055027ff037431 */ /* 0x000fe200000001ff */
[----:B------:R-:W-:Y:S02]  /*1270*/  UIADD3 UR4, UPT, UPT, UR4, 0x2, URZ ;  /* 0x0000000204047890 */ /* 0x000fe4000fffe0ff */
[----:B------:R-:W-:-:S13]  /*1280*/  FSETP.GEU.AND P0, PT, R13, 1.175494350822287508e-38, PT ;  /* 0x008000000d00780b */ /* 0x000fda0003f0e000 */
[----:B------:R-:W-:-:S05]  /*1290*/  @!P0 FMUL R13, R13, 8388608 ;  /* 0x4b0000000d0d8820 */ /* 0x000fca0000400000 */
[----:B------:R-:W-:-:S04]  /*12a0*/  IADD3 R0, PT, PT, R13, -0x3f2aaaab, RZ ;  /* 0xc0d555550d007810 */ /* 0x000fc80007ffe0ff */
[----:B------:R-:W-:-:S04]  /*12b0*/  LOP3.LUT R2, R0, 0xff800000, RZ, 0xc0, !PT ;  /* 0xff80000000027812 */ /* 0x000fc800078ec0ff */
[----:B------:R-:W-:-:S05]  /*12c0*/  IADD3 R0, PT, PT, R13, -R2, RZ ;  /* 0x800000020d007210 */ /* 0x000fca0007ffe0ff */
[----:B------:R-:W-:Y:S01]  /*12d0*/  FADD R8, R0, -1 ;  /* 0xbf80000000087421 */ /* 0x000fe20000000000 */
[----:B------:R-:W-:Y:S02]  /*12e0*/  FSEL R0, RZ, -23, P0 ;  /* 0xc1b80000ff007808 */ /* 0x000fe40000000000 */
[----:B------:R-:W-:Y:S01]  /*12f0*/  ISETP.GT.U32.AND P0, PT, R13, 0x7f7fffff, PT ;  /* 0x7f7fffff0d00780c */ /* 0x000fe20003f04070 */
        /* <DEDUP_REMOVED lines=8> */
[----:B------:R-:W-:Y:S02]  /*1380*/  I2FP.F32.S32 R3, R2 ;  /* 0x0000000200037245 */ /* 0x000fe40000201400 */
[----:B------:R-:W-:Y:S01]  /*1390*/  MOV R2, 0x7f800000 ;  /* 0x7f80000000027802 */ /* 0x000fe20000000f00 */
[C---:B------:R-:W-:Y:S02]  /*13a0*/  FMUL R9, R8.reuse, R9 ;  /* 0x0000000908097220 */ /* 0x040fe40000400000 */
[----:B------:R-:W-:Y:S02]  /*13b0*/  FFMA R0, R3, 1.1920928955078125e-07, R0 ;  /* 0x3400000003007823 */ /* 0x000fe40000000000 */
[----:B------:R-:W-:-:S04]  /*13c0*/  FFMA R9, R8, R9, R8 ;  /* 0x0000000908097223 */ /* 0x000fc80000000008 */
[----:B------:R-:W-:Y:S01]  /*13d0*/  FFMA R0, R0, 0.69314718246459960938, R9 ;  /* 0x3f31721800007823 */ /* 0x000fe20000000009 */
[C---:B------:R-:W-:Y:S01]  /*13e0*/  @P0 FFMA R0, R13.reuse, R2, +INF ;  /* 0x7f8000000d000423 */ /* 0x040fe20000000002 */
[----:B------:R-:W-:-:S04]  /*13f0*/  FSETP.NEU.AND P0, PT, R13, RZ, PT ;  /* 0x000000ff0d00720b */ /* 0x000fc80003f0d000 */
[----:B------:R-:W-:-:S05]  /*1400*/  FSEL R0, R0, -INF , P0 ;  /* 0xff80000000007808 */ /* 0x000fca0000000000 */
[----:B------:R-:W-:Y:S01]  /*1410*/  FADD R18, R18, R0 ;  /* 0x0000000012127221 */ /* 0x000fe20000000000 */
[----:B------:R-:W-:-:S07]  /*1420*/  FFMA R11, R0, R0, R11 ;  /* 0x00000000000b7223 */ /* 0x000fce000000000b */
.L_x_11:
[----:B------:R-:W0:Y:S02]  /*1430*/  LDCU UR5, c[0x0][0x390] ;  /* 0x00007200ff0577ac */ /* 0x000e240008000800 */
[----:B0-----:R-:W-:-:S04]  /*1440*/  ULOP3.LUT UR5, UR5, 0x1, URZ, 0xc0, !UPT ;  /* 0x0000000105057892 */ /* 0x001fc8000f8ec0ff */
[----:B------:R-:W-:-:S09]  /*1450*/  UISETP.NE.U32.AND UP0, UPT, UR5, 0x1, UPT ;  /* 0x000000010500788c */ /* 0x000fd2000bf05070 */
[----:B------:R-:W-:Y:S05]  /*1460*/  BRA.U UP0, `(.L_x_0) ;  /* 0x0000000100c47547 */ /* 0x000fea000b800000 */
[----:B------:R-:W0:Y:S01]  /*1470*/  LDC.64 R2, c[0x0][0x380] ;  /* 0x0000e000ff027b82 */ /* 0x000e220000000a00 */
[----:B------:R-:W-:Y:S02]  /*1480*/  IADD3 R9, PT, PT, R7, UR4, RZ ;  /* 0x0000000407097c10 */ /* 0x000fe4000fffe0ff */
[----:B------:R-:W-:-:S03]  /*1490*/  IADD3 R7, PT, PT, R6, UR4, RZ ;  /* 0x0000000406077c10 */ /* 0x000fc6000fffe0ff */
[----:B0-----:R-:W-:-:S06]  /*14a0*/  IMAD.WIDE.U32 R8, R9, 0x4, R2 ;  /* 0x0000000409087825 */ /* 0x001fcc00078e0002 */
[----:B------:R-:W2:Y:S01]  /*14b0*/  LDG.E R8, desc[UR8][R8.64] ;  /* 0x0000000808087981 */ /* 0x000ea2000c1e1900 */
[----:B------:R-:W-:-:S06]  /*14c0*/  IMAD.WIDE R2, R7, 0x4, R2 ;  /* 0x0000000407027825 */ /* 0x000fcc00078e0202 */
        /* <DEDUP_REMOVED lines=13> */
.L_x_17:
[----:B------:R-:W-:Y:S05]  /*15a0*/  BSYNC.RECONVERGENT B0 ;  /* 0x0000000000007941 */ /* 0x000fea0003800200 */
.L_x_16:
[----:B------:R-:W-:Y:S01]  /*15b0*/  MOV R9, R0 ;  /* 0x0000000000097202 */ /* 0x000fe20000000f00 */
[----:B------:R-:W-:-:S03]  /*15c0*/  HFMA2 R3, -RZ, RZ, 1.5048828125, 33.21875 ;  /* 0x3e055027ff037431 */ /* 0x000fc600000001ff */
        /* <DEDUP_REMOVED lines=27> */
.L_x_0:
[----:B------:R-:W0:Y:S01]  /*1780*/  LDCU UR4, c[0x0][0x390] ;  /* 0x00007200ff0477ac */ /* 0x000e220008000800 */
[----:B------:R-:W-:Y:S01]  /*1790*/  BSSY.RECONVERGENT B0, `(.L_x_18) ;  /* 0x000000e000007945 */ /* 0x000fe20003800200 */
[----:B0-----:R-:W-:-:S04]  /*17a0*/  I2FP.F32.S32 R7, UR4 ;  /* 0x0000000400077c45 */ /* 0x001fc80008201400 */
[----:B------:R-:W0:Y:S08]  /*17b0*/  MUFU.RCP R0, R7 ;  /* 0x0000000700007308 */ /* 0x000e300000001000 */
[----:B------:R-:W1:Y:S01]  /*17c0*/  FCHK P0, R18, R7 ;  /* 0x0000000712007302 */ /* 0x000e620000000000 */
[----:B0-----:R-:W-:-:S04]  /*17d0*/  FFMA R3, -R7, R0, 1 ;  /* 0x3f80000007037423 */ /* 0x001fc80000000100 */
[----:B------:R-:W-:-:S04]  /*17e0*/  FFMA R3, R0, R3, R0 ;  /* 0x0000000300037223 */ /* 0x000fc80000000000 */
[----:B------:R-:W-:-:S04]  /*17f0*/  FFMA R0, R3, R18, RZ ;  /* 0x0000001203007223 */ /* 0x000fc800000000ff */
[----:B------:R-:W-:-:S04]  /*1800*/  FFMA R9, -R7, R0, R18 ;  /* 0x0000000007097223 */ /* 0x000fc80000000112 */
[----:B------:R-:W-:Y:S01]  /*1810*/  FFMA R0, R3, R9, R0 ;  /* 0x0000000903007223 */ /* 0x000fe20000000000 */
[----:B-1----:R-:W-:Y:S06]  /*1820*/  @!P0 BRA `(.L_x_19) ;  /* 0x0000000000108947 */ /* 0x002fec0003800000 */
[----:B------:R-:W-:Y:S02]  /*1830*/  MOV R3, R18 ;  /* 0x0000001200037202 */ /* 0x000fe40000000f00 */
[----:B------:R-:W-:Y:S02]  /*1840*/  MOV R0, R7 ;  /* 0x0000000700007202 */ /* 0x000fe40000000f00 */
[----:B------:R-:W-:-:S07]  /*1850*/  MOV R2, 0x1870 ;  /* 0x0000187000027802 */ /* 0x000fce0000000f00 */
[----:B------:R-:W-:Y:S05]  /*1860*/  CALL.REL.NOINC `($__internal_0_$__cuda_sm3x_div_rn_noftz_f32_slowpath) ;  /* 0x00000000006c7944 */ /* 0x000fea0003c00000 */
.L_x_19:
[----:B------:R-:W-:Y:S05]  /*1870*/  BSYNC.RECONVERGENT B0 ;  /* 0x0000000000007941 */ /* 0x000fea0003800200 */
.L_x_18:
[----:B------:R-:W0:Y:S01]  /*1880*/  LDCU UR4, c[0x0][0x390] ;  /* 0x00007200ff0477ac */ /* 0x000e220008000800 */
[-C--:B------:R-:W-:Y:S01]  /*1890*/  FMUL R2, R7, R0.reuse ;  /* 0x0000000007027220 */ /* 0x080fe20000400000 */
[----:B------:R-:W-:Y:S03]  /*18a0*/  BSSY.RECONVERGENT B0, `(.L_x_20) ;  /* 0x0000010000007945 */ /* 0x000fe60003800200 */
[----:B------:R-:W-:Y:S01]  /*18b0*/  FFMA R3, R2, -R0, R11 ;  /* 0x8000000002037223 */ /* 0x000fe2000000000b */
[----:B0-----:R-:W-:-:S06]  /*18c0*/  UIADD3 UR4, UPT, UPT, UR4, -0x1, URZ ;  /* 0xffffffff04047890 */ /* 0x001fcc000fffe0ff */
[----:B------:R-:W-:-:S04]  /*18d0*/  I2FP.F32.S32 R6, UR4 ;  /* 0x0000000400067c45 */ /* 0x000fc80008201400 */
        /* <DEDUP_REMOVED lines=12> */
.L_x_21:
[----:B------:R-:W-:Y:S05]  /*19a0*/  BSYNC.RECONVERGENT B0 ;  /* 0x0000000000007941 */ /* 0x000fea0003800200 */
.L_x_20:
[----:B------:R-:W0:Y:S01]  /*19b0*/  LDC.64 R2, c[0x0][0x388] ;  /* 0x0000e200ff027b82 */ /* 0x000e220000000a00 */
[----:B------:R-:W-:-:S05]  /*19c0*/  IADD3 R9, PT, PT, R4, -0x1, RZ ;  /* 0xffffffff04097810 */ /* 0x000fca0007ffe0ff */
[----:B------:R-:W-:-:S05]  /*19d0*/  IMAD R4, R4, R9, RZ ;  /* 0x0000000904047224 */ /* 0x000fca00078e02ff */
[----:B------:R-:W-:-:S05]  /*19e0*/  LEA.HI R5, R4, R5, RZ, 0x1f ;  /* 0x0000000504057211 */ /* 0x000fca00078ff8ff */
[----:B0-----:R-:W-:-:S05]  /*19f0*/  IMAD.WIDE.U32 R2, R5, 0x4, R2 ;  /* 0x0000000405027825 */ /* 0x001fca00078e0002 */
[----:B------:R-:W-:Y:S01]  /*1a00*/  STG.E desc[UR8][R2.64], R7 ;  /* 0x0000000702007986 */ /* 0x000fe2000c101908 */
[----:B------:R-:W-:Y:S05]  /*1a10*/  EXIT ;  /* 0x000000000000794d */ /* 0x000fea0003800000 */
        .weak           $__internal_0_$__cuda_sm3x_div_rn_noftz_f32_slowpath
        .type           $__internal_0_$__cuda_sm3x_div_rn_noftz_f32_slowpath,@function
        .size           $__internal_0_$__cuda_sm3x_div_rn_noftz_f32_slowpath,(.L_x_34 - $__internal_0_$__cuda_sm3x_div_rn_noftz_f32_slowpath)
$__internal_0_$__cuda_sm3x_div_rn_noftz_f32_slowpath:
[----:B------:R-:W-:Y:S01]  /*1a20*/  SHF.R.U32.HI R9, RZ, 0x17, R0 ;  /* 0x00000017ff097819 */ /* 0x000fe20000011600 */
[----:B------:R-:W-:Y:S01]  /*1a30*/  BSSY.RECONVERGENT B1, `(.L_x_22) ;  /* 0x0000063000017945 */ /* 0x000fe20003800200 */
[----:B------:R-:W-:Y:S02]  /*1a40*/  SHF.R.U32.HI R19, RZ, 0x17, R3 ;  /* 0x00000017ff137819 */ /* 0x000fe40000011603 */
[----:B------:R-:W-:Y:S02]  /*1a50*/  LOP3.LUT R9, R9, 0xff, RZ, 0xc0, !PT ;  /* 0x000000ff09097812 */ /* 0x000fe400078ec0ff */
[----:B------:R-:W-:Y:S02]  /*1a60*/  LOP3.LUT R19, R19, 0xff, RZ, 0xc0, !PT ;  /* 0x000000ff13137812 */ /* 0x000fe400078ec0ff */
[----:B------:R-:W-:Y:S02]  /*1a70*/  IADD3 R20, PT, PT, R9, -0x1, RZ ;  /* 0xffffffff09147810 */ /* 0x000fe40007ffe0ff */
[----:B------:R-:W-:-:S02]  /*1a80*/  IADD3 R10, PT, PT, R19, -0x1, RZ ;  /* 0xffffffff130a7810 */ /* 0x000fc40007ffe0ff */
[----:B------:R-:W-:-:S04]  /*1a90*/  ISETP.GT.U32.AND P0, PT, R20, 0xfd, PT ;  /* 0x000000fd1400780c */ /* 0x000fc80003f04070 */
[----:B------:R-:W-:-:S13]  /*1aa0*/  ISETP.GT.U32.OR P0, PT, R10, 0xfd, P0 ;  /* 0x000000fd0a00780c */ /* 0x000fda0000704470 */
[----:B------:R-:W-:Y:S01]  /*1ab0*/  @!P0 MOV R10, RZ ;  /* 0x000000ff000a8202 */ /* 0x000fe20000000f00 */
[----:B------:R-:W-:Y:S06]  /*1ac0*/  @!P0 BRA `(.L_x_23) ;  /* 0x0000000000608947 */ /* 0x000fec0003800000 */
[----:B------:R-:W-:Y:S02]  /*1ad0*/  FSETP.GTU.FTZ.AND P0, PT, |R3|, +INF , PT ;  /* 0x7f8000000300780b */ /* 0x000fe40003f1c200 */
[----:B------:R-:W-:-:S04]  /*1ae0*/  FSETP.GTU.FTZ.AND P1, PT, |R0|, +INF , PT ;  /* 0x7f8000000000780b */ /* 0x000fc80003f3c200 */
[----:B------:R-:W-:-:S13]  /*1af0*/  PLOP3.LUT P0, PT, P0, P1, PT, 0xf8, 0x8f ;  /* 0x00000000008f781c */ /* 0x000fda0000703f70 */
[----:B------:R-:W-:Y:S05]  /*1b00*/  @P0 BRA `(.L_x_24) ;  /* 0x0000000400500947 */ /* 0x000fea0003800000 */
[----:B------:R-:W-:-:S13]  /*1b10*/  LOP3.LUT P0, RZ, R0, 0x7fffffff, R3, 0xc8, !PT ;  /* 0x7fffffff00ff7812 */ /* 0x000fda000780c803 */
[----:B------:R-:W-:Y:S05]  /*1b20*/  @!P0 BRA `(.L_x_25) ;  /* 0x0000000400408947 */ /* 0x000fea0003800000 */
[C---:B------:R-:W-:Y:S02]  /*1b30*/  FSETP.NEU.FTZ.AND P2, PT, |R3|.reuse, +INF , PT ;  /* 0x7f8000000300780b */ /* 0x040fe40003f5d200 */
[----:B------:R-:W-:Y:S02]  /*1b40*/  FSETP.NEU.FTZ.AND P1, PT, |R0|, +INF , PT ;  /* 0x7f8000000000780b */ /* 0x000fe40003f3d200 */
[----:B------:R-:W-:-:S11]  /*1b50*/  FSETP.NEU.FTZ.AND P0, PT, |R3|, +INF , PT ;  /* 0x7f8000000300780b */ /* 0x000fd60003f1d200 */
[----:B------:R-:W-:Y:S05]  /*1b60*/  @!P1 BRA !P2, `(.L_x_25) ;  /* 0x0000000400309947 */ /* 0x000fea0005000000 */
[----:B------:R-:W-:-:S04]  /*1b70*/  LOP3.LUT P2, RZ, R3, 0x7fffffff, RZ, 0xc0, !PT ;  /* 0x7fffffff03ff7812 */ /* 0x000fc8000784c0ff */
[----:B------:R-:W-:-:S13]  /*1b80*/  PLOP3.LUT P1, PT, P1, P2, PT, 0x2f, 0xf2 ;  /* 0x0000000000f2781c */ /* 0x000fda0000f24577 */
[----:B------:R-:W-:Y:S05]  /*1b90*/  @P1 BRA `(.L_x_26) ;  /* 0x00000004001c1947 */ /* 0x000fea0003800000 */
[----:B------:R-:W-:-:S04]  /*1ba0*/  LOP3.LUT P1, RZ, R0, 0x7fffffff, RZ, 0xc0, !PT ;  /* 0x7fffffff00ff7812 */ /* 0x000fc8000782c0ff */
[----:B------:R-:W-:-:S13]  /*1bb0*/  PLOP3.LUT P0, PT, P0, P1, PT, 0x2f, 0xf2 ;  /* 0x0000000000f2781c */ /* 0x000fda0000702577 */
[----:B------:R-:W-:Y:S05]  /*1bc0*/  @P0 BRA `(.L_x_27) ;  /* 0x0000000400040947 */ /* 0x000fea0003800000 */
[----:B------:R-:W-:Y:S02]  /*1bd0*/  IADD3 R10, PT, PT, R19, -0x1, RZ ;  /* 0xffffffff130a7810 */ /* 0x000fe40007ffe0ff */
[----:B------:R-:W-:Y:S02]  /*1be0*/  ISETP.GE.AND P1, PT, R20, RZ, PT ;  /* 0x000000ff1400720c */ /* 0x000fe40003f26270 */
[----:B------:R-:W-:-:S11]  /*1bf0*/  ISETP.GE.AND P0, PT, R10, RZ, PT ;  /* 0x000000ff0a00720c */ /* 0x000fd60003f06270 */
[----:B------:R-:W-:Y:S02]  /*1c00*/  @!P1 FFMA R0, R0, 1.84467440737095516160e+19, RZ ;  /* 0x5f80000000009823 */ /* 0x000fe400000000ff */
[----:B------:R-:W-:Y:S01]  /*1c10*/  @P0 MOV R10, RZ ;  /* 0x000000ff000a0202 */ /* 0x000fe20000000f00 */
[----:B------:R-:W-:Y:S01]  /*1c20*/  @!P0 FFMA R3, R3, 1.84467440737095516160e+19, RZ ;  /* 0x5f80000003038823 */ /* 0x000fe200000000ff */
[----:B------:R-:W-:-:S04]  /*1c30*/  @!P0 MOV R10, 0xffffffc0 ;  /* 0xffffffc0000a8802 */ /* 0x000fc80000000f00 */
[----:B------:R-:W-:-:S07]  /*1c40*/  @!P1 IADD3 R10, PT, PT, R10, 0x40, RZ ;  /* 0x000000400a0a9810 */ /* 0x000fce0007ffe0ff */
.L_x_23:
[----:B------:R-:W-:Y:S01]  /*1c50*/  LEA R23, R9, 0xc0800000, 0x17 ;  /* 0xc080000009177811 */ /* 0x000fe200078eb8ff */
[----:B------:R-:W-:Y:S01]  /*1c60*/  BSSY.RECONVERGENT B2, `(.L_x_28) ;  /* 0x0000036000027945 */ /* 0x000fe20003800200 */
[----:B------:R-:W-:Y:S02]  /*1c70*/  IADD3 R22, PT, PT, R19, -0x7f, RZ ;  /* 0xffffff8113167810 */ /* 0x000fe40007ffe0ff */
[----:B------:R-:W-:Y:S02]  /*1c80*/  IADD3 R23, PT, PT, -R23, R0, RZ ;  /* 0x0000000017177210 */ /* 0x000fe40007ffe1ff */
[C---:B------:R-:W-:Y:S01]  /*1c90*/  IADD3 R9, PT, PT, R22.reuse, 0x7f, -R9 ;  /* 0x0000007f16097810 */ /* 0x040fe20007ffe809 */
[----:B------:R-:W-:Y:S01]  /*1ca0*/  IMAD R0, R22, -0x800000, R3 ;  /* 0xff80000016007824 */ /* 0x000fe200078e0203 */
[----:B------:R-:W0:Y:S01]  /*1cb0*/  MUFU.RCP R20, R23 ;  /* 0x0000001700147308 */ /* 0x000e220000001000 */
[----:B------:R-:W-:Y:S01]  /*1cc0*/  FADD.FTZ R21, -R23, -RZ ;  /* 0x800000ff17157221 */ /* 0x000fe20000010100 */
[----:B------:R-:W-:-:S03]  /*1cd0*/  IADD3 R9, PT, PT, R9, R10, RZ ;  /* 0x0000000a09097210 */ /* 0x000fc60007ffe0ff */
[----:B0-----:R-:W-:-:S04]  /*1ce0*/  FFMA R19, R20, R21, 1 ;  /* 0x3f80000014137423 */ /* 0x001fc80000000015 */
[----:B------:R-:W-:-:S04]  /*1cf0*/  FFMA R19, R20, R19, R20 ;  /* 0x0000001314137223 */ /* 0x000fc80000000014 */
[----:B------:R-:W-:-:S04]  /*1d00*/  FFMA R20, R0, R19, RZ ;  /* 0x0000001300147223 */ /* 0x000fc800000000ff */
[----:B------:R-:W-:-:S04]  /*1d10*/  FFMA R3, R21, R20, R0 ;  /* 0x0000001415037223 */ /* 0x000fc80000000000 */
[----:B------:R-:W-:-:S04]  /*1d20*/  FFMA R20, R19, R3, R20 ;  /* 0x0000000313147223 */ /* 0x000fc80000000014 */
[----:B------:R-:W-:-:S04]  /*1d30*/  FFMA R21, R21, R20, R0 ;  /* 0x0000001415157223 */ /* 0x000fc80000000000 */
[----:B------:R-:W-:-:S05]  /*1d40*/  FFMA R0, R19, R21, R20 ;  /* 0x0000001513007223 */ /* 0x000fca0000000014 */
[----:B------:R-:W-:-:S04]  /*1d50*/  SHF.R.U32.HI R3, RZ, 0x17, R0 ;  /* 0x00000017ff037819 */ /* 0x000fc80000011600 */
[----:B------:R-:W-:-:S04]  /*1d60*/  LOP3.LUT R10, R3, 0xff, RZ, 0xc0, !PT ;  /* 0x000000ff030a7812 */ /* 0x000fc800078ec0ff */
[----:B------:R-:W-:-:S04]  /*1d70*/  IADD3 R3, PT, PT, R10, R9, RZ ;  /* 0x000000090a037210 */ /* 0x000fc80007ffe0ff */
[----:B------:R-:W-:-:S04]  /*1d80*/  IADD3 R10, PT, PT, R3, -0x1, RZ ;  /* 0xffffffff030a7810 */ /* 0x000fc80007ffe0ff */
[----:B------:R-:W-:-:S13]  /*1d90*/  ISETP.GE.U32.AND P0, PT, R10, 0xfe, PT ;  /* 0x000000fe0a00780c */ /* 0x000fda0003f06070 */
[----:B------:R-:W-:Y:S05]  /*1da0*/  @!P0 BRA `(.L_x_29) ;  /* 0x0000000000808947 */ /* 0x000fea0003800000 */
[----:B------:R-:W-:-:S13]  /*1db0*/  ISETP.GT.AND P0, PT, R3, 0xfe, PT ;  /* 0x000000fe0300780c */ /* 0x000fda0003f04270 */
[----:B------:R-:W-:Y:S05]  /*1dc0*/  @P0 BRA `(.L_x_30) ;  /* 0x00000000006c0947 */ /* 0x000fea0003800000 */
[----:B------:R-:W-:-:S13]  /*1dd0*/  ISETP.GE.AND P0, PT, R3, 0x1, PT ;  /* 0x000000010300780c */ /* 0x000fda0003f06270 */
[----:B------:R-:W-:Y:S05]  /*1de0*/  @P0 BRA `(.L_x_31) ;  /* 0x0000000000740947 */ /* 0x000fea0003800000 */
[----:B------:R-:W-:Y:S02]  /*1df0*/  ISETP.GE.AND P0, PT, R3, -0x18, PT ;  /* 0xffffffe80300780c */ /* 0x000fe40003f06270 */
[----:B------:R-:W-:-:S11]  /*1e00*/  LOP3.LUT R0, R0, 0x80000000, RZ, 0xc0, !PT ;  /* 0x8000000000007812 */ /* 0x000fd600078ec0ff */
[----:B------:R-:W-:Y:S05]  /*1e10*/  @!P0 BRA `(.L_x_31) ;  /* 0x0000000000688947 */ /* 0x000fea0003800000 */
[CCC-:B------:R-:W-:Y:S01]  /*1e20*/  FFMA.RZ R9, R19.reuse, R21.reuse, R20.reuse ;  /* 0x0000001513097223 */ /* 0x1c0fe2000000c014 */
[CCC-:B------:R-:W-:Y:S01]  /*1e30*/  FFMA.RP R10, R19.reuse, R21.reuse, R20.reuse ;  /* 0x00000015130a7223 */ /* 0x1c0fe20000008014 */
[----:B------:R-:W-:Y:S01]  /*1e40*/  FFMA.RM R21, R19, R21, R20 ;  /* 0x0000001513157223 */ /* 0x000fe20000004014 */
[----:B------:R-:W-:Y:S02]  /*1e50*/  IADD3 R19, PT, PT, R3, 0x20, RZ ;  /* 0x0000002003137810 */ /* 0x000fe40007ffe0ff */
[----:B------:R-:W-:Y:S02]  /*1e60*/  LOP3.LUT R9, R9, 0x7fffff, RZ, 0xc0, !PT ;  /* 0x007fffff09097812 */ /* 0x000fe400078ec0ff */
[----:B------:R-:W-:Y:S02]  /*1e70*/  ISETP.NE.AND P2, PT, R3, RZ, PT ;  /* 0x000000ff0300720c */ /* 0x000fe40003f45270 */
[----:B------:R-:W-:Y:S02]  /*1e80*/  LOP3.LUT R20, R9, 0x800000, RZ, 0xfc, !PT ;  /* 0x0080000009147812 */ /* 0x000fe400078efcff */
[----:B------:R-:W-:-:S02]  /*1e90*/  ISETP.NE.AND P1, PT, R3, RZ, PT ;  /* 0x000000ff0300720c */ /* 0x000fc40003f25270 */
[----:B------:R-:W-:Y:S02]  /*1ea0*/  IADD3 R3, PT, PT, -R3, RZ, RZ ;  /* 0x000000ff03037210 */ /* 0x000fe40007ffe1ff */
[----:B------:R-:W-:Y:S02]  /*1eb0*/  SHF.L.U32 R19, R20, R19, RZ ;  /* 0x0000001314137219 */ /* 0x000fe400000006ff */
[----:B------:R-:W-:Y:S02]  /*1ec0*/  FSETP.NEU.FTZ.AND P0, PT, R10, R21, PT ;  /* 0x000000150a00720b */ /* 0x000fe40003f1d000 */
[----:B------:R-:W-:Y:S02]  /*1ed0*/  SEL R3, R3, RZ, P2 ;  /* 0x000000ff03037207 */ /* 0x000fe40001000000 */
[----:B------:R-:W-:Y:S02]  /*1ee0*/  ISETP.NE.AND P1, PT, R19, RZ, P1 ;  /* 0x000000ff1300720c */ /* 0x000fe40000f25270 */
[----:B------:R-:W-:-:S02]  /*1ef0*/  SHF.R.U32.HI R20, RZ, R3, R20 ;  /* 0x00000003ff147219 */ /* 0x000fc40000011614 */
[----:B------:R-:W-:Y:S02]  /*1f00*/  PLOP3.LUT P0, PT, P0, P1, PT, 0xf8, 0x8f ;  /* 0x00000000008f781c */ /* 0x000fe40000703f70 */
[----:B------:R-:W-:Y:S02]  /*1f10*/  SHF.R.U32.HI R3, RZ, 0x1, R20 ;  /* 0x00000001ff037819 */ /* 0x000fe40000011614 */
[----:B------:R-:W-:-:S04]  /*1f20*/  SEL R10, RZ, 0x1, !P0 ;  /* 0x00000001ff0a7807 */ /* 0x000fc80004000000 */
[----:B------:R-:W-:-:S04]  /*1f30*/  LOP3.LUT R9, R10, 0x1, R3, 0xf8, !PT ;  /* 0x000000010a097812 */ /* 0x000fc800078ef803 */
[----:B------:R-:W-:-:S04]  /*1f40*/  LOP3.LUT R20, R9, R20, RZ, 0xc0, !PT ;  /* 0x0000001409147212 */ /* 0x000fc800078ec0ff */
[----:B------:R-:W-:-:S04]  /*1f50*/  IADD3 R3, PT, PT, R3, R20, RZ ;  /* 0x0000001403037210 */ /* 0x000fc80007ffe0ff */
[----:B------:R-:W-:Y:S01]  /*1f60*/  LOP3.LUT R0, R3, R0, RZ, 0xfc, !PT ;  /* 0x0000000003007212 */ /* 0x000fe200078efcff */
[----:B------:R-:W-:Y:S06]  /*1f70*/  BRA `(.L_x_31) ;  /* 0x0000000000107947 */ /* 0x000fec0003800000 */
.L_x_30:
[----:B------:R-:W-:-:S04]  /*1f80*/  LOP3.LUT R0, R0, 0x80000000, RZ, 0xc0, !PT ;  /* 0x8000000000007812 */ /* 0x000fc800078ec0ff */
[----:B------:R-:W-:Y:S01]  /*1f90*/  LOP3.LUT R0, R0, 0x7f800000, RZ, 0xfc, !PT ;  /* 0x7f80000000007812 */ /* 0x000fe200078efcff */
[----:B------:R-:W-:Y:S06]  /*1fa0*/  BRA `(.L_x_31) ;  /* 0x0000000000047947 */ /* 0x000fec0003800000 */
.L_x_29:
[----:B------:R-:W-:-:S07]  /*1fb0*/  LEA R0, R9, R0, 0x17 ;  /* 0x0000000009007211 */ /* 0x000fce00078eb8ff */
.L_x_31:
[----:B------:R-:W-:Y:S05]  /*1fc0*/  BSYNC.RECONVERGENT B2 ;  /* 0x0000000000027941 */ /* 0x000fea0003800200 */
.L_x_28:
[----:B------:R-:W-:Y:S05]  /*1fd0*/  BRA `(.L_x_32) ;  /* 0x0000000000207947 */ /* 0x000fea0003800000 */
.L_x_27:
[----:B------:R-:W-:-:S04]  /*1fe0*/  LOP3.LUT R0, R0, 0x80000000, R3, 0x48, !PT ;  /* 0x8000000000007812 */ /* 0x000fc800078e4803 */
[----:B------:R-:W-:Y:S01]  /*1ff0*/  LOP3.LUT R0, R0, 0x7f800000, RZ, 0xfc, !PT ;  /* 0x7f80000000007812 */ /* 0x000fe200078efcff */
[----:B------:R-:W-:Y:S06]  /*2000*/  BRA `(.L_x_32) ;  /* 0x0000000000147947 */ /* 0x000fec0003800000 */
.L_x_26:
[----:B------:R-:W-:Y:S01]  /*2010*/  LOP3.LUT R0, R0, 0x80000000, R3, 0x48, !PT ;  /* 0x8000000000007812 */ /* 0x000fe200078e4803 */
[----:B------:R-:W-:Y:S06]  /*2020*/  BRA `(.L_x_32) ;  /* 0x00000000000c7947 */ /* 0x000fec0003800000 */
.L_x_25:
[----:B------:R-:W0:Y:S01]  /*2030*/  MUFU.RSQ R0, -QNAN ;  /* 0xffc0000000007908 */ /* 0x000e220000001400 */
[----:B------:R-:W-:Y:S05]  /*2040*/  BRA `(.L_x_32) ;  /* 0x0000000000047947 */ /* 0x000fea0003800000 */
.L_x_24:
[----:B------:R-:W-:-:S07]  /*2050*/  FADD.FTZ R0, R3, R0 ;  /* 0x0000000003007221 */ /* 0x000fce0000010000 */
.L_x_32:
[----:B------:R-:W-:Y:S05]  /*2060*/  BSYNC.RECONVERGENT B1 ;  /* 0x0000000000017941 */ /* 0x000fea0003800200 */
.L_x_22:
[----:B------:R-:W-:-:S04]  /*2070*/  HFMA2 R3, -RZ, RZ, 0, 0 ;  /* 0x00000000ff037431 */ /* 0x000fc800000001ff */
[----:B0-----:R-:W-:Y:S05]  /*2080*/  RET.REL.NODEC R2 `(_Z23computeLogRatioVariancePfS_ii) ;  /* 0xffffffdc02dc7950 */ /* 0x001fea0003c3ffff */
.L_x_33:
[----:B------:R-:W-:-:S00]  /*2090*/  BRA `(.L_x_33) ;  /* 0xfffffffc00fc7947 */ /* 0x000fc0000383ffff */
[----:B------:R-:W-:-:S00]  /*20a0*/  NOP ;  /* 0x0000000000007918 */ /* 0x000fc00000000000 */
        /* <DEDUP_REMOVED lines=13> */
.L_x_34:


//--------------------- .nv.shared.reserved.0     --------------------------
	.section	.nv.shared.reserved.0,"aw",@nobits
	.weak		__nv_reservedSMEM_offset_0_alias
	.size		__nv_reservedSMEM_offset_0_alias, 0, 64
	.other		__nv_reservedSMEM_offset_0_alias,@"STO_CUDA_RESERVED_SHARED STV_DEFAULT"
__nv_reservedSMEM_offset_0_alias:
	.zero		0
	.zero		64


//--------------------- .nv.constant0._Z23computeLogRatioVariancePfS_ii --------------------------
	.section	.nv.constant0._Z23computeLogRatioVariancePfS_ii,"a",@progbits
	.sectionflags	@""
	.align	4
.nv.constant0._Z23computeLogRatioVariancePfS_ii:
	.zero		920


//--------------------- SYMBOLS --------------------------

	.type		.nv.reservedSmem.offset0,@object
	.size		.nv.reservedSmem.offset0,0x4
